	.headerflags	@"EF_CUDA_TEXMODE_UNIFIED EF_CUDA_64BIT_ADDRESS EF_CUDA_ACCELERATORS EF_CUDA_SM90 EF_CUDA_VIRTUAL_SM(EF_CUDA_SM90)"
	.elftype	@"ET_EXEC"


//--------------------- .nv.info                  --------------------------
	.section	.nv.info,"",@"SHT_CUDA_INFO"
	.align	4


	//----- nvinfo : EIATTR_REGCOUNT
	.align		4
        /*0000*/ 	.byte	0x04, 0x2f
        /*0002*/ 	.short	(.L_1 - .L_0)
	.align		4
.L_0:
        /*0004*/ 	.word	index@(triton_poi_fused_bmm_4)
        /*0008*/ 	.word	0x0000000e


	//----- nvinfo : EIATTR_MIN_STACK_SIZE
	.align		4
.L_1:
        /*000c*/ 	.byte	0x04, 0x12
        /*000e*/ 	.short	(.L_3 - .L_2)
	.align		4
.L_2:
        /*0010*/ 	.word	index@(triton_poi_fused_bmm_4)
        /*0014*/ 	.word	0x00000000


	//----- nvinfo : EIATTR_FRAME_SIZE
	.align		4
.L_3:
        /*0018*/ 	.byte	0x04, 0x11
        /*001a*/ 	.short	(.L_5 - .L_4)
	.align		4
.L_4:
        /*001c*/ 	.word	index@(triton_poi_fused_bmm_4)
        /*0020*/ 	.word	0x00000000


	//----- nvinfo : EIATTR_MIN_STACK_SIZE
	.align		4
.L_5:
        /*0024*/ 	.byte	0x04, 0x12
        /*0026*/ 	.short	(.L_7 - .L_6)
	.align		4
.L_6:
        /*0028*/ 	.word	index@(triton_poi_fused_bmm_4)
        /*002c*/ 	.word	0x00000000
.L_7:


//--------------------- .nv.info.triton_poi_fused_bmm_4 --------------------------
	.section	.nv.info.triton_poi_fused_bmm_4,"",@"SHT_CUDA_INFO"
	.sectionflags	@""
	.align	4


	//----- nvinfo : EIATTR_CUDA_API_VERSION
	.align		4
        /*0000*/ 	.byte	0x04, 0x37
        /*0002*/ 	.short	(.L_9 - .L_8)
.L_8:
        /*0004*/ 	.word	0x0000007c


	//----- nvinfo : EIATTR_KPARAM_INFO
	.align		4
.L_9:
        /*0008*/ 	.byte	0x04, 0x17
        /*000a*/ 	.short	(.L_11 - .L_10)
.L_10:
        /*000c*/ 	.word	0x00000000
        /*0010*/ 	.short	0x0002
        /*0012*/ 	.short	0x0010
        /*0014*/ 	.byte	0x00, 0xf0, 0x11, 0x00


	//----- nvinfo : EIATTR_KPARAM_INFO
	.align		4
.L_11:
        /*0018*/ 	.byte	0x04, 0x17
        /*001a*/ 	.short	(.L_13 - .L_12)
.L_12:
        /*001c*/ 	.word	0x00000000
        /*0020*/ 	.short	0x0001
        /*0022*/ 	.short	0x0008
        /*0024*/ 	.byte	0x00, 0xf4, 0x21, 0x00


	//----- nvinfo : EIATTR_KPARAM_INFO
	.align		4
.L_13:
        /*0028*/ 	.byte	0x04, 0x17
        /*002a*/ 	.short	(.L_15 - .L_14)
.L_14:
        /*002c*/ 	.word	0x00000000
        /*0030*/ 	.short	0x0000
        /*0032*/ 	.short	0x0000
        /*0034*/ 	.byte	0x00, 0xf4, 0x21, 0x00


	//----- nvinfo : EIATTR_SPARSE_MMA_MASK
	.align		4
.L_15:
        /*0038*/ 	.byte	0x03, 0x50
        /*003a*/ 	.short	0x0000


	//----- nvinfo : EIATTR_MAXREG_COUNT
	.align		4
        /*003c*/ 	.byte	0x03, 0x1b
        /*003e*/ 	.short	0x00ff


	//----- nvinfo : EIATTR_EXIT_INSTR_OFFSETS
	.align		4
        /*0040*/ 	.byte	0x04, 0x1c
        /*0042*/ 	.short	(.L_17 - .L_16)


	//   ....[0]....
.L_16:
        /*0044*/ 	.word	0x000001b0


	//   ....[1]....
        /*0048*/ 	.word	0x000001d0


	//----- nvinfo : EIATTR_REQNTID
	.align		4
.L_17:
        /*004c*/ 	.byte	0x04, 0x10
        /*004e*/ 	.short	(.L_19 - .L_18)
.L_18:
        /*0050*/ 	.word	0x00000080
        /*0054*/ 	.word	0x00000001
        /*0058*/ 	.word	0x00000001


	//----- nvinfo : EIATTR_CBANK_PARAM_SIZE
	.align		4
.L_19:
        /*005c*/ 	.byte	0x03, 0x19
        /*005e*/ 	.short	0x0014


	//----- nvinfo : EIATTR_PARAM_CBANK
	.align		4
        /*0060*/ 	.byte	0x04, 0x0a
        /*0062*/ 	.short	(.L_21 - .L_20)
	.align		4
.L_20:
        /*0064*/ 	.word	index@(.nv.constant0.triton_poi_fused_bmm_4)
        /*0068*/ 	.short	0x0210
        /*006a*/ 	.short	0x0014


	//----- nvinfo : EIATTR_SW_WAR
	.align		4
.L_21:
        /*006c*/ 	.byte	0x04, 0x36
        /*006e*/ 	.short	(.L_23 - .L_22)
.L_22:
        /*0070*/ 	.word	0x00000008
.L_23:


//--------------------- .nv.callgraph             --------------------------
	.section	.nv.callgraph,"",@"SHT_CUDA_CALLGRAPH"
	.align	4
	.sectionentsize	8
	.align		4
        /*0000*/ 	.word	0x00000000
	.align		4
        /*0004*/ 	.word	0xffffffff
	.align		4
        /*0008*/ 	.word	0x00000000
	.align		4
        /*000c*/ 	.word	0xfffffffe
	.align		4
        /*0010*/ 	.word	0x00000000
	.align		4
        /*0014*/ 	.word	0xfffffffd
	.align		4
        /*0018*/ 	.word	0x00000000
	.align		4
        /*001c*/ 	.word	0xfffffffc


//--------------------- .text.triton_poi_fused_bmm_4 --------------------------
	.section	.text.triton_poi_fused_bmm_4,"ax",@progbits
	.align	128
        .global         triton_poi_fused_bmm_4
        .type           triton_poi_fused_bmm_4,@function
        .size           triton_poi_fused_bmm_4,(.L_x_1 - triton_poi_fused_bmm_4)
        .other          triton_poi_fused_bmm_4,@"STO_CUDA_ENTRY STV_DEFAULT"
triton_poi_fused_bmm_4:
.text.triton_poi_fused_bmm_4:
[----:B------:R-:W0:Y:S02]  /*0000*/  LDC R1, c[0x0][0x28] ;  /* 0x00000a00ff017b82 */ /* 0x000e240000000800 */
[----:B------:R-:W1:Y:S01]  /*0010*/  S2R R0, SR_TID.X ;  /* 0x0000000000007919 */ /* 0x000e620000002100 */
[----:B------:R-:W2:Y:S01]  /*0020*/  LDC.64 R4, c[0x0][0x210] ;  /* 0x00008400ff047b82 */ /* 0x000ea20000000a00 */
[----:B------:R-:W-:Y:S01]  /*0030*/  CS2R R10, SRZ ;  /* 0x00000000000a7805 */ /* 0x000fe2000001ff00 */
[----:B------:R-:W-:Y:S01]  /*0040*/  ULDC.64 UR4, c[0x0][0x208] ;  /* 0x0000820000047ab9 */ /* 0x000fe20000000a00 */
[----:B------:R-:W3:Y:S01]  /*0050*/  S2R R9, SR_CTAID.X ;  /* 0x0000000000097919 */ /* 0x000ee20000002500 */
[----:B-1----:R-:W-:-:S04]  /*0060*/  SHF.L.U32 R0, R0, 0x1, RZ ;  /* 0x0000000100007819 */ /* 0x002fc800000006ff */
[----:B------:R-:W-:-:S04]  /*0070*/  LOP3.LUT R0, R0, 0xfe, RZ, 0xc0, !PT ;  /* 0x000000fe00007812 */ /* 0x000fc800078ec0ff */
[----:B---3--:R-:W-:-:S04]  /*0080*/  LEA R9, R9, R0, 0x8 ;  /* 0x0000000009097211 */ /* 0x008fc800078e40ff */
[----:B------:R-:W-:Y:S01]  /*0090*/  IADD3 R0, R9, 0x1, RZ ;  /* 0x0000000109007810 */ /* 0x000fe20007ffe0ff */
[C---:B------:R-:W-:Y:S01]  /*00a0*/  IMAD.HI R2, R9.reuse, 0x1948b0fd, RZ ;  /* 0x1948b0fd09027827 */ /* 0x040fe200078e02ff */
[----:B------:R-:W-:-:S03]  /*00b0*/  ISETP.GE.AND P0, PT, R9, 0x1440, PT ;  /* 0x000014400900780c */ /* 0x000fc60003f06270 */
[----:B------:R-:W-:Y:S01]  /*00c0*/  IMAD.HI R6, R0, 0x1948b0fd, RZ ;  /* 0x1948b0fd00067827 */ /* 0x000fe200078e02ff */
[----:B------:R-:W-:-:S04]  /*00d0*/  SHF.R.U32.HI R3, RZ, 0x1f, R2 ;  /* 0x0000001fff037819 */ /* 0x000fc80000011602 */
[----:B------:R-:W-:Y:S02]  /*00e0*/  SHF.R.U32.HI R7, RZ, 0x1f, R6 ;  /* 0x0000001fff077819 */ /* 0x000fe40000011606 */
[----:B------:R-:W-:Y:S02]  /*00f0*/  LEA.HI.SX32 R2, R2, R3, 0x19 ;  /* 0x0000000302027211 */ /* 0x000fe400078fcaff */
[----:B------:R-:W-:-:S03]  /*0100*/  LEA.HI.SX32 R7, R6, R7, 0x19 ;  /* 0x0000000706077211 */ /* 0x000fc600078fcaff */
[C---:B------:R-:W-:Y:S02]  /*0110*/  IMAD R3, R2.reuse, -0x510, R9 ;  /* 0xfffffaf002037824 */ /* 0x040fe400078e0209 */
[C---:B------:R-:W-:Y:S02]  /*0120*/  IMAD R0, R7.reuse, -0x510, R0 ;  /* 0xfffffaf007007824 */ /* 0x040fe400078e0200 */
[----:B------:R-:W-:Y:S02]  /*0130*/  IMAD R3, R2, 0x520, R3 ;  /* 0x0000052002037824 */ /* 0x000fe400078e0203 */
[----:B------:R-:W-:Y:S02]  /*0140*/  IMAD R7, R7, 0x520, R0 ;  /* 0x0000052007077824 */ /* 0x000fe400078e0200 */
[----:B--2---:R-:W-:-:S04]  /*0150*/  IMAD.WIDE R2, R3, 0x4, R4 ;  /* 0x0000000403027825 */ /* 0x004fc800078e0204 */
[----:B------:R-:W-:Y:S01]  /*0160*/  IMAD.WIDE R4, R7, 0x4, R4 ;  /* 0x0000000407047825 */ /* 0x000fe200078e0204 */
[----:B------:R1:W5:Y:S01]  /*0170*/  @!P0 LDG.E R10, desc[UR4][R2.64] ;  /* 0x00000004020a8981 */ /* 0x000362000c1e1900 */
[----:B------:R-:W2:Y:S03]  /*0180*/  LDC.64 R6, c[0x0][0x218] ;  /* 0x00008600ff067b82 */ /* 0x000ea60000000a00 */
[----:B------:R1:W5:Y:S01]  /*0190*/  @!P0 LDG.E R11, desc[UR4][R4.64] ;  /* 0x00000004040b8981 */ /* 0x000362000c1e1900 */
[----:B--2---:R-:W-:Y:S01]  /*01a0*/  IMAD.WIDE R6, R9, 0x4, R6 ;  /* 0x0000000409067825 */ /* 0x004fe200078e0206 */
[----:B-1----:R-:W-:Y:S06]  /*01b0*/  @P0 EXIT ;  /* 0x000000000000094d */ /* 0x002fec0003800000 */
[----:B-----5:R-:W-:Y:S01]  /*01c0*/  STG.E.64 desc[UR4][R6.64], R10 ;  /* 0x0000000a06007986 */ /* 0x020fe2000c101b04 */
[----:B------:R-:W-:Y:S05]  /*01d0*/  EXIT ;  /* 0x000000000000794d */ /* 0x000fea0003800000 */
.L_x_0:
[----:B------:R-:W-:-:S00]  /*01e0*/  BRA `(.L_x_0) ;  /* 0xfffffffc00fc7947 */ /* 0x000fc0000383ffff */
[----:B------:R-:W-:-:S00]  /*01f0*/  NOP ;  /* 0x0000000000007918 */ /* 0x000fc00000000000 */
        /* <DEDUP_REMOVED lines=8> */
.L_x_1:


//--------------------- .nv.constant0.triton_poi_fused_bmm_4 --------------------------
	.section	.nv.constant0.triton_poi_fused_bmm_4,"a",@progbits
	.sectionflags	@""
	.align	4
.nv.constant0.triton_poi_fused_bmm_4:
	.zero		548
